	.headerflags	@"EF_CUDA_TEXMODE_UNIFIED EF_CUDA_64BIT_ADDRESS EF_CUDA_ACCELERATORS EF_CUDA_SM90 EF_CUDA_VIRTUAL_SM(EF_CUDA_SM90)"
	.elftype	@"ET_EXEC"


//--------------------- .nv.info                  --------------------------
	.section	.nv.info,"",@"SHT_CUDA_INFO"
	.align	4


	//----- nvinfo : EIATTR_REGCOUNT
	.align		4
        /*0000*/ 	.byte	0x04, 0x2f
        /*0002*/ 	.short	(.L_3 - .L_2)
	.align		4
.L_2:
        /*0004*/ 	.word	index@(triton_poi_fused__native_batch_norm_legit_no_training__prelu_kernel_convolution_1)
        /*0008*/ 	.word	0x0000001d


	//----- nvinfo : EIATTR_MIN_STACK_SIZE
	.align		4
.L_3:
        /*000c*/ 	.byte	0x04, 0x12
        /*000e*/ 	.short	(.L_5 - .L_4)
	.align		4
.L_4:
        /*0010*/ 	.word	index@(triton_poi_fused__native_batch_norm_legit_no_training__prelu_kernel_convolution_1)
        /*0014*/ 	.word	0x00000000


	//----- nvinfo : EIATTR_FRAME_SIZE
	.align		4
.L_5:
        /*0018*/ 	.byte	0x04, 0x11
        /*001a*/ 	.short	(.L_7 - .L_6)
	.align		4
.L_6:
        /*001c*/ 	.word	index@(triton_poi_fused__native_batch_norm_legit_no_training__prelu_kernel_convolution_1)
        /*0020*/ 	.word	0x00000000


	//----- nvinfo : EIATTR_MIN_STACK_SIZE
	.align		4
.L_7:
        /*0024*/ 	.byte	0x04, 0x12
        /*0026*/ 	.short	(.L_9 - .L_8)
	.align		4
.L_8:
        /*0028*/ 	.word	index@(triton_poi_fused__native_batch_norm_legit_no_training__prelu_kernel_convolution_1)
        /*002c*/ 	.word	0x00000000
.L_9:


//--------------------- .nv.info.triton_poi_fused__native_batch_norm_legit_no_training__prelu_kernel_convolution_1 --------------------------
	.section	.nv.info.triton_poi_fused__native_batch_norm_legit_no_training__prelu_kernel_convolution_1,"",@"SHT_CUDA_INFO"
	.sectionflags	@""
	.align	4


	//----- nvinfo : EIATTR_CUDA_API_VERSION
	.align		4
        /*0000*/ 	.byte	0x04, 0x37
        /*0002*/ 	.short	(.L_11 - .L_10)
.L_10:
        /*0004*/ 	.word	0x0000007c


	//----- nvinfo : EIATTR_KPARAM_INFO
	.align		4
.L_11:
        /*0008*/ 	.byte	0x04, 0x17
        /*000a*/ 	.short	(.L_13 - .L_12)
.L_12:
        /*000c*/ 	.word	0x00000000
        /*0010*/ 	.short	0x0008
        /*0012*/ 	.short	0x0040
        /*0014*/ 	.byte	0x00, 0xf0, 0x11, 0x00


	//----- nvinfo : EIATTR_KPARAM_INFO
	.align		4
.L_13:
        /*0018*/ 	.byte	0x04, 0x17
        /*001a*/ 	.short	(.L_15 - .L_14)
.L_14:
        /*001c*/ 	.word	0x00000000
        /*0020*/ 	.short	0x0007
        /*0022*/ 	.short	0x0038
        /*0024*/ 	.byte	0x00, 0xf4, 0x21, 0x00


	//----- nvinfo : EIATTR_KPARAM_INFO
	.align		4
.L_15:
        /*0028*/ 	.byte	0x04, 0x17
        /*002a*/ 	.short	(.L_17 - .L_16)
.L_16:
        /*002c*/ 	.word	0x00000000
        /*0030*/ 	.short	0x0006
        /*0032*/ 	.short	0x0030
        /*0034*/ 	.byte	0x00, 0xf4, 0x21, 0x00


	//----- nvinfo : EIATTR_KPARAM_INFO
	.align		4
.L_17:
        /*0038*/ 	.byte	0x04, 0x17
        /*003a*/ 	.short	(.L_19 - .L_18)
.L_18:
        /*003c*/ 	.word	0x00000000
        /*0040*/ 	.short	0x0005
        /*0042*/ 	.short	0x0028
        /*0044*/ 	.byte	0x00, 0xf4, 0x21, 0x00


	//----- nvinfo : EIATTR_KPARAM_INFO
	.align		4
.L_19:
        /*0048*/ 	.byte	0x04, 0x17
        /*004a*/ 	.short	(.L_21 - .L_20)
.L_20:
        /*004c*/ 	.word	0x00000000
        /*0050*/ 	.short	0x0004
        /*0052*/ 	.short	0x0020
        /*0054*/ 	.byte	0x00, 0xf4, 0x21, 0x00


	//----- nvinfo : EIATTR_KPARAM_INFO
	.align		4
.L_21:
        /*0058*/ 	.byte	0x04, 0x17
        /*005a*/ 	.short	(.L_23 - .L_22)
.L_22:
        /*005c*/ 	.word	0x00000000
        /*0060*/ 	.short	0x0003
        /*0062*/ 	.short	0x0018
        /*0064*/ 	.byte	0x00, 0xf4, 0x21, 0x00


	//----- nvinfo : EIATTR_KPARAM_INFO
	.align		4
.L_23:
        /*0068*/ 	.byte	0x04, 0x17
        /*006a*/ 	.short	(.L_25 - .L_24)
.L_24:
        /*006c*/ 	.word	0x00000000
        /*0070*/ 	.short	0x0002
        /*0072*/ 	.short	0x0010
        /*0074*/ 	.byte	0x00, 0xf4, 0x21, 0x00


	//----- nvinfo : EIATTR_KPARAM_INFO
	.align		4
.L_25:
        /*0078*/ 	.byte	0x04, 0x17
        /*007a*/ 	.short	(.L_27 - .L_26)
.L_26:
        /*007c*/ 	.word	0x00000000
        /*0080*/ 	.short	0x0001
        /*0082*/ 	.short	0x0008
        /*0084*/ 	.byte	0x00, 0xf4, 0x21, 0x00


	//----- nvinfo : EIATTR_KPARAM_INFO
	.align		4
.L_27:
        /*0088*/ 	.byte	0x04, 0x17
        /*008a*/ 	.short	(.L_29 - .L_28)
.L_28:
        /*008c*/ 	.word	0x00000000
        /*0090*/ 	.short	0x0000
        /*0092*/ 	.short	0x0000
        /*0094*/ 	.byte	0x00, 0xf4, 0x21, 0x00


	//----- nvinfo : EIATTR_SPARSE_MMA_MASK
	.align		4
.L_29:
        /*0098*/ 	.byte	0x03, 0x50
        /*009a*/ 	.short	0x0000


	//----- nvinfo : EIATTR_MAXREG_COUNT
	.align		4
        /*009c*/ 	.byte	0x03, 0x1b
        /*009e*/ 	.short	0x00ff


	//----- nvinfo : EIATTR_EXIT_INSTR_OFFSETS
	.align		4
        /*00a0*/ 	.byte	0x04, 0x1c
        /*00a2*/ 	.short	(.L_31 - .L_30)


	//   ....[0]....
.L_30:
        /*00a4*/ 	.word	0x00000540


	//   ....[1]....
        /*00a8*/ 	.word	0x00000560


	//----- nvinfo : EIATTR_REQNTID
	.align		4
.L_31:
        /*00ac*/ 	.byte	0x04, 0x10
        /*00ae*/ 	.short	(.L_33 - .L_32)
.L_32:
        /*00b0*/ 	.word	0x00000020
        /*00b4*/ 	.word	0x00000001
        /*00b8*/ 	.word	0x00000001


	//----- nvinfo : EIATTR_CBANK_PARAM_SIZE
	.align		4
.L_33:
        /*00bc*/ 	.byte	0x03, 0x19
        /*00be*/ 	.short	0x0044


	//----- nvinfo : EIATTR_PARAM_CBANK
	.align		4
        /*00c0*/ 	.byte	0x04, 0x0a
        /*00c2*/ 	.short	(.L_35 - .L_34)
	.align		4
.L_34:
        /*00c4*/ 	.word	index@(.nv.constant0.triton_poi_fused__native_batch_norm_legit_no_training__prelu_kernel_convolution_1)
        /*00c8*/ 	.short	0x0210
        /*00ca*/ 	.short	0x0044


	//----- nvinfo : EIATTR_SW_WAR
	.align		4
.L_35:
        /*00cc*/ 	.byte	0x04, 0x36
        /*00ce*/ 	.short	(.L_37 - .L_36)
.L_36:
        /*00d0*/ 	.word	0x00000008
.L_37:


//--------------------- .nv.callgraph             --------------------------
	.section	.nv.callgraph,"",@"SHT_CUDA_CALLGRAPH"
	.align	4
	.sectionentsize	8
	.align		4
        /*0000*/ 	.word	0x00000000
	.align		4
        /*0004*/ 	.word	0xffffffff
	.align		4
        /*0008*/ 	.word	0x00000000
	.align		4
        /*000c*/ 	.word	0xfffffffe
	.align		4
        /*0010*/ 	.word	0x00000000
	.align		4
        /*0014*/ 	.word	0xfffffffd
	.align		4
        /*0018*/ 	.word	0x00000000
	.align		4
        /*001c*/ 	.word	0xfffffffc


//--------------------- .nv.constant4             --------------------------
	.section	.nv.constant4,"a",@progbits
	.align	8
	.align		8
.nv.constant4:
        /*0000*/ 	.dword	_$_str
	.align		8
        /*0008*/ 	.dword	_$_str_$_2


//--------------------- .text.triton_poi_fused__native_batch_norm_legit_no_training__prelu_kernel_convolution_1 --------------------------
	.section	.text.triton_poi_fused__native_batch_norm_legit_no_training__prelu_kernel_convolution_1,"ax",@progbits
	.align	128
        .global         triton_poi_fused__native_batch_norm_legit_no_training__prelu_kernel_convolution_1
        .type           triton_poi_fused__native_batch_norm_legit_no_training__prelu_kernel_convolution_1,@function
        .size           triton_poi_fused__native_batch_norm_legit_no_training__prelu_kernel_convolution_1,(.L_x_1 - triton_poi_fused__native_batch_norm_legit_no_training__prelu_kernel_convolution_1)
        .other          triton_poi_fused__native_batch_norm_legit_no_training__prelu_kernel_convolution_1,@"STO_CUDA_ENTRY STV_DEFAULT"
triton_poi_fused__native_batch_norm_legit_no_training__prelu_kernel_convolution_1:
.text.triton_poi_fused__native_batch_norm_legit_no_training__prelu_kernel_convolution_1:
[----:B------:R-:W0:Y:S01]  /*0000*/  LDC R1, c[0x0][0x28] ;  /* 0x00000a00ff017b82 */ /* 0x000e220000000800 */
[----:B------:R-:W1:Y:S01]  /*0010*/  S2R R0, SR_TID.X ;  /* 0x0000000000007919 */ /* 0x000e620000002100 */
[----:B------:R-:W-:Y:S02]  /*0020*/  CS2R R20, SRZ ;  /* 0x0000000000147805 */ /* 0x000fe4000001ff00 */
[----:B------:R-:W-:Y:S01]  /*0030*/  CS2R R22, SRZ ;  /* 0x0000000000167805 */ /* 0x000fe2000001ff00 */
[----:B------:R-:W-:Y:S01]  /*0040*/  ULDC.64 UR4, c[0x0][0x208] ;  /* 0x0000820000047ab9 */ /* 0x000fe20000000a00 */
[----:B------:R-:W2:Y:S02]  /*0050*/  S2R R3, SR_CTAID.X ;  /* 0x0000000000037919 */ /* 0x000ea40000002500 */
[----:B------:R-:W3:Y:S08]  /*0060*/  LDC.64 R6, c[0x0][0x220] ;  /* 0x00008800ff067b82 */ /* 0x000ef00000000a00 */
[----:B------:R-:W4:Y:S08]  /*0070*/  LDC.64 R8, c[0x0][0x210] ;  /* 0x00008400ff087b82 */ /* 0x000f300000000a00 */
[----:B------:R-:W5:Y:S08]  /*0080*/  LDC.64 R10, c[0x0][0x228] ;  /* 0x00008a00ff0a7b82 */ /* 0x000f700000000a00 */
[----:B------:R-:W3:Y:S01]  /*0090*/  LDC.64 R12, c[0x0][0x238] ;  /* 0x00008e00ff0c7b82 */ /* 0x000ee20000000a00 */
[----:B-1----:R-:W-:-:S02]  /*00a0*/  SHF.L.U32 R0, R0, 0x1, RZ ;  /* 0x0000000100007819 */ /* 0x002fc400000006ff */
[----:B--2---:R-:W-:-:S05]  /*00b0*/  SHF.R.S32.HI R5, RZ, 0x19, R3 ;  /* 0x00000019ff057819 */ /* 0x004fca0000011403 */
[----:B------:R-:W1:Y:S01]  /*00c0*/  LDC.64 R14, c[0x0][0x240] ;  /* 0x00009000ff0e7b82 */ /* 0x000e620000000a00 */
[----:B------:R-:W-:Y:S02]  /*00d0*/  LOP3.LUT R0, R0, 0x3e, RZ, 0xc0, !PT ;  /* 0x0000003e00007812 */ /* 0x000fe400078ec0ff */
[----:B------:R-:W-:Y:S02]  /*00e0*/  SGXT R5, R5, 0x1 ;  /* 0x000000010505781a */ /* 0x000fe40000000200 */
[----:B------:R-:W-:-:S03]  /*00f0*/  LEA R0, R3, R0, 0x6 ;  /* 0x0000000003007211 */ /* 0x000fc600078e30ff */
[----:B------:R-:W2:Y:S01]  /*0100*/  LDC.64 R2, c[0x0][0x230] ;  /* 0x00008c00ff027b82 */ /* 0x000ea20000000a00 */
[----:B------:R-:W-:Y:S02]  /*0110*/  LEA.HI R5, R5, R0, RZ, 0x2 ;  /* 0x0000000005057211 */ /* 0x000fe400078f10ff */
[----:B------:R-:W-:Y:S02]  /*0120*/  ISETP.GE.AND P0, PT, R0, 0x40, PT ;  /* 0x000000400000780c */ /* 0x000fe40003f06270 */
[----:B------:R-:W-:-:S04]  /*0130*/  SHF.R.S32.HI R5, RZ, 0x2, R5 ;  /* 0x00000002ff057819 */ /* 0x000fc80000011405 */
[----:B------:R-:W-:-:S04]  /*0140*/  LEA.HI R4, R5, R5, RZ, 0x2 ;  /* 0x0000000505047211 */ /* 0x000fc800078f10ff */
[----:B------:R-:W-:-:S04]  /*0150*/  LOP3.LUT R4, R4, 0xfffffffc, RZ, 0xc0, !PT ;  /* 0xfffffffc04047812 */ /* 0x000fc800078ec0ff */
[----:B------:R-:W-:-:S05]  /*0160*/  IADD3 R17, R5, -R4, RZ ;  /* 0x8000000405117210 */ /* 0x000fca0007ffe0ff */
[----:B--2---:R-:W-:-:S05]  /*0170*/  IMAD.WIDE R2, R17, 0x4, R2 ;  /* 0x0000000411027825 */ /* 0x004fca00078e0202 */
[----:B------:R-:W2:Y:S04]  /*0180*/  @!P0 LDG.E.EL R20, desc[UR4][R2.64] ;  /* 0x0000000402148981 */ /* 0x000ea8000c2e1900 */
[----:B------:R4:W2:Y:S01]  /*0190*/  @!P0 LDG.E.EL R22, desc[UR4][R2.64] ;  /* 0x0000000402168981 */ /* 0x0008a2000c2e1900 */
[----:B------:R-:W-:Y:S01]  /*01a0*/  HFMA2.MMA R16, -RZ, RZ, 0, 0 ;  /* 0x00000000ff107435 */ /* 0x000fe200000001ff */
[----:B------:R-:W-:Y:S02]  /*01b0*/  CS2R R18, SRZ ;  /* 0x0000000000127805 */ /* 0x000fe4000001ff00 */
[----:B------:R-:W-:Y:S01]  /*01c0*/  CS2R R4, SRZ ;  /* 0x0000000000047805 */ /* 0x000fe2000001ff00 */
[----:B---3--:R-:W-:Y:S01]  /*01d0*/  IMAD.WIDE R6, R17, 0x4, R6 ;  /* 0x0000000411067825 */ /* 0x008fe200078e0206 */
[----:B------:R-:W-:-:S04]  /*01e0*/  HFMA2.MMA R24, -RZ, RZ, 0, 0 ;  /* 0x00000000ff187435 */ /* 0x000fc800000001ff */
[----:B------:R-:W3:Y:S01]  /*01f0*/  @!P0 LDG.E.EL R19, desc[UR4][R6.64] ;  /* 0x0000000406138981 */ /* 0x000ee2000c2e1900 */
[----:B----4-:R-:W-:-:S03]  /*0200*/  IMAD.WIDE R2, R0, 0x4, R8 ;  /* 0x0000000400027825 */ /* 0x010fc600078e0208 */
[----:B------:R-:W4:Y:S01]  /*0210*/  @!P0 LDG.E.EL R16, desc[UR4][R6.64] ;  /* 0x0000000406108981 */ /* 0x000f22000c2e1900 */
[----:B-----5:R-:W-:-:S03]  /*0220*/  IMAD.WIDE R8, R17, 0x4, R10 ;  /* 0x0000000411087825 */ /* 0x020fc600078e020a */
[----:B------:R-:W4:Y:S01]  /*0230*/  @!P0 LDG.E.64 R4, desc[UR4][R2.64] ;  /* 0x0000000402048981 */ /* 0x000f22000c1e1b00 */
[C---:B0-----:R-:W-:Y:S01]  /*0240*/  IMAD.WIDE R10, R17.reuse, 0x4, R12 ;  /* 0x00000004110a7825 */ /* 0x041fe200078e020c */
[----:B------:R-:W-:Y:S02]  /*0250*/  MOV R26, RZ ;  /* 0x000000ff001a7202 */ /* 0x000fe40000000f00 */
[----:B------:R-:W5:Y:S01]  /*0260*/  @!P0 LDG.E.EL R21, desc[UR4][R8.64] ;  /* 0x0000000408158981 */ /* 0x000f62000c2e1900 */
[----:B-1----:R-:W-:Y:S01]  /*0270*/  IMAD.WIDE R12, R17, 0x4, R14 ;  /* 0x00000004110c7825 */ /* 0x002fe200078e020e */
[----:B------:R-:W-:Y:S02]  /*0280*/  MOV R17, RZ ;  /* 0x000000ff00117202 */ /* 0x000fe40000000f00 */
[----:B------:R-:W3:Y:S01]  /*0290*/  @!P0 LDG.E.EL R18, desc[UR4][R8.64] ;  /* 0x0000000408128981 */ /* 0x000ee2000c2e1900 */
[----:B------:R-:W0:Y:S03]  /*02a0*/  LDC.64 R14, c[0x0][0x248] ;  /* 0x00009200ff0e7b82 */ /* 0x000e260000000a00 */
[----:B------:R-:W3:Y:S04]  /*02b0*/  @!P0 LDG.E.EL R17, desc[UR4][R10.64] ;  /* 0x000000040a118981 */ /* 0x000ee8000c2e1900 */
[----:B------:R1:W3:Y:S04]  /*02c0*/  @!P0 LDG.E.EL R23, desc[UR4][R10.64] ;  /* 0x000000040a178981 */ /* 0x0002e8000c2e1900 */
[----:B------:R-:W3:Y:S04]  /*02d0*/  @!P0 LDG.E.EL R24, desc[UR4][R12.64] ;  /* 0x000000040c188981 */ /* 0x000ee8000c2e1900 */
[----:B------:R4:W3:Y:S04]  /*02e0*/  @!P0 LDG.E.EL R26, desc[UR4][R12.64] ;  /* 0x000000040c1a8981 */ /* 0x0008e8000c2e1900 */
[----:B0-----:R-:W5:Y:S01]  /*02f0*/  LDG.E R14, desc[UR4][R14.64] ;  /* 0x000000040e0e7981 */ /* 0x001f62000c1e1900 */
[----:B-1----:R-:W-:Y:S01]  /*0300*/  HFMA2.MMA R10, -RZ, RZ, 1.625, 0 ;  /* 0x3e800000ff0a7435 */ /* 0x002fe200000001ff */
[----:B--2---:R-:W-:Y:S01]  /*0310*/  FADD R20, R20, 9.9999997473787516356e-06 ;  /* 0x3727c5ac14147421 */ /* 0x004fe20000000000 */
[----:B------:R-:W-:-:S03]  /*0320*/  FADD R22, R22, 9.9999997473787516356e-06 ;  /* 0x3727c5ac16167421 */ /* 0x000fc60000000000 */
[----:B------:R-:W0:Y:S08]  /*0330*/  MUFU.SQRT R6, R20 ;  /* 0x0000001400067308 */ /* 0x000e300000002000 */
[----:B------:R-:W1:Y:S01]  /*0340*/  MUFU.SQRT R7, R22 ;  /* 0x0000001600077308 */ /* 0x000e620000002000 */
[C---:B0-----:R-:W-:Y:S02]  /*0350*/  FSETP.GT.AND P1, PT, R6.reuse, 8.50705917302346158658e+37, PT ;  /* 0x7e8000000600780b */ /* 0x041fe40003f24000 */
[----:B------:R-:W-:-:S02]  /*0360*/  FSETP.GEU.AND P3, PT, R6, 1.175494350822287508e-38, PT ;  /* 0x008000000600780b */ /* 0x000fc40003f6e000 */
[C---:B-1----:R-:W-:Y:S02]  /*0370*/  FSETP.GT.AND P2, PT, R7.reuse, 8.50705917302346158658e+37, PT ;  /* 0x7e8000000700780b */ /* 0x042fe40003f44000 */
[----:B------:R-:W-:-:S07]  /*0380*/  FSETP.GEU.AND P4, PT, R7, 1.175494350822287508e-38, PT ;  /* 0x008000000700780b */ /* 0x000fce0003f8e000 */
[----:B------:R-:W-:-:S04]  /*0390*/  @P1 FMUL R6, R6, 0.25 ;  /* 0x3e80000006061820 */ /* 0x000fc80000400000 */
[----:B------:R-:W-:Y:S01]  /*03a0*/  @!P3 FMUL R6, R6, 16777216 ;  /* 0x4b8000000606b820 */ /* 0x000fe20000400000 */
[----:B------:R-:W-:-:S04]  /*03b0*/  @P2 FMUL R7, R7, 0.25 ;  /* 0x3e80000007072820 */ /* 0x000fc80000400000 */
[----:B------:R-:W-:Y:S01]  /*03c0*/  @!P4 FMUL R7, R7, 16777216 ;  /* 0x4b8000000707c820 */ /* 0x000fe20000400000 */
[----:B------:R-:W0:Y:S01]  /*03d0*/  MUFU.RCP R6, R6 ;  /* 0x0000000600067308 */ /* 0x000e220000001000 */
[----:B------:R-:W-:-:S07]  /*03e0*/  FSEL R9, R10, 1, P1 ;  /* 0x3f8000000a097808 */ /* 0x000fce0000800000 */
[----:B------:R-:W1:Y:S01]  /*03f0*/  MUFU.RCP R7, R7 ;  /* 0x0000000700077308 */ /* 0x000e620000001000 */
[----:B------:R-:W-:Y:S01]  /*0400*/  FSEL R10, R10, 1, P2 ;  /* 0x3f8000000a0a7808 */ /* 0x000fe20001000000 */
[----:B------:R-:W-:Y:S01]  /*0410*/  @!P3 FMUL R9, R9, 16777216 ;  /* 0x4b8000000909b820 */ /* 0x000fe20000400000 */
[----:B----4-:R-:W-:Y:S01]  /*0420*/  FADD R13, R16, R5 ;  /* 0x00000005100d7221 */ /* 0x010fe20000000000 */
[----:B---3--:R-:W-:Y:S02]  /*0430*/  FADD R12, R19, R4 ;  /* 0x00000004130c7221 */ /* 0x008fe40000000000 */
[----:B------:R-:W-:Y:S01]  /*0440*/  @!P4 FMUL R10, R10, 16777216 ;  /* 0x4b8000000a0ac820 */ /* 0x000fe20000400000 */
[----:B0-----:R-:W-:Y:S01]  /*0450*/  FMUL R8, R6, R9 ;  /* 0x0000000906087220 */ /* 0x001fe20000400000 */
[----:B-----5:R-:W-:Y:S01]  /*0460*/  FADD R21, R12, -R21 ;  /* 0x800000150c157221 */ /* 0x020fe20000000000 */
[----:B------:R-:W-:Y:S01]  /*0470*/  FADD R18, R13, -R18 ;  /* 0x800000120d127221 */ /* 0x000fe20000000000 */
[----:B------:R-:W0:Y:S01]  /*0480*/  LDC.64 R4, c[0x0][0x218] ;  /* 0x00008600ff047b82 */ /* 0x000e220000000a00 */
[----:B-1----:R-:W-:Y:S01]  /*0490*/  FMUL R9, R7, R10 ;  /* 0x0000000a07097220 */ /* 0x002fe20000400000 */
[----:B------:R-:W-:-:S03]  /*04a0*/  FMUL R21, R21, R8 ;  /* 0x0000000815157220 */ /* 0x000fc60000400000 */
[----:B------:R-:W-:Y:S01]  /*04b0*/  FMUL R9, R18, R9 ;  /* 0x0000000912097220 */ /* 0x000fe20000400000 */
[----:B------:R-:W-:-:S03]  /*04c0*/  FFMA R8, R21, R17, R24 ;  /* 0x0000001115087223 */ /* 0x000fc60000000018 */
[----:B------:R-:W-:Y:S02]  /*04d0*/  FFMA R9, R9, R23, R26 ;  /* 0x0000001709097223 */ /* 0x000fe4000000001a */
[----:B------:R-:W-:-:S03]  /*04e0*/  FSETP.GT.AND P1, PT, R8, RZ, PT ;  /* 0x000000ff0800720b */ /* 0x000fc60003f24000 */
[----:B------:R-:W-:Y:S01]  /*04f0*/  FSETP.GT.AND P2, PT, R9, RZ, PT ;  /* 0x000000ff0900720b */ /* 0x000fe20003f44000 */
[----:B------:R1:W-:Y:S01]  /*0500*/  @!P0 STG.E.64 desc[UR4][R2.64], R12 ;  /* 0x0000000c02008986 */ /* 0x0003e2000c101b04 */
[----:B0-----:R-:W-:-:S08]  /*0510*/  IMAD.WIDE R4, R0, 0x4, R4 ;  /* 0x0000000400047825 */ /* 0x001fd000078e0204 */
[----:B------:R-:W-:-:S03]  /*0520*/  @!P1 FMUL R8, R14, R8 ;  /* 0x000000080e089220 */ /* 0x000fc60000400000 */
[----:B------:R-:W-:Y:S01]  /*0530*/  @!P2 FMUL R9, R14, R9 ;  /* 0x000000090e09a220 */ /* 0x000fe20000400000 */
[----:B------:R-:W-:Y:S06]  /*0540*/  @P0 EXIT ;  /* 0x000000000000094d */ /* 0x000fec0003800000 */
[----:B------:R-:W-:Y:S01]  /*0550*/  STG.E.64 desc[UR4][R4.64], R8 ;  /* 0x0000000804007986 */ /* 0x000fe2000c101b04 */
[----:B------:R-:W-:Y:S05]  /*0560*/  EXIT ;  /* 0x000000000000794d */ /* 0x000fea0003800000 */
.L_x_0:
[----:B------:R-:W-:-:S00]  /*0570*/  BRA `(.L_x_0) ;  /* 0xfffffffc00fc7947 */ /* 0x000fc0000383ffff */
[----:B------:R-:W-:-:S00]  /*0580*/  NOP ;  /* 0x0000000000007918 */ /* 0x000fc00000000000 */
[----:B------:R-:W-:-:S00]  /*0590*/  NOP ;  /* 0x0000000000007918 */ /* 0x000fc00000000000 */
[----:B------:R-:W-:-:S00]  /*05a0*/  NOP ;  /* 0x0000000000007918 */ /* 0x000fc00000000000 */
[----:B------:R-:W-:-:S00]  /*05b0*/  NOP ;  /* 0x0000000000007918 */ /* 0x000fc00000000000 */
[----:B------:R-:W-:-:S00]  /*05c0*/  NOP ;  /* 0x0000000000007918 */ /* 0x000fc00000000000 */
[----:B------:R-:W-:-:S00]  /*05d0*/  NOP ;  /* 0x0000000000007918 */ /* 0x000fc00000000000 */
[----:B------:R-:W-:-:S00]  /*05e0*/  NOP ;  /* 0x0000000000007918 */ /* 0x000fc00000000000 */
[----:B------:R-:W-:-:S00]  /*05f0*/  NOP ;  /* 0x0000000000007918 */ /* 0x000fc00000000000 */
.L_x_1:


//--------------------- .nv.global.init           --------------------------
	.section	.nv.global.init,"aw",@progbits
.nv.global.init:
	.type		_$_str,@object
	.size		_$_str,(_$_str_$_2 - _$_str)
_$_str:
        /*0000*/ 	.byte	0x5f, 0x5f, 0x43, 0x55, 0x44, 0x41, 0x5f, 0x46, 0x54, 0x5a, 0x00
	.type		_$_str_$_2,@object
	.size		_$_str_$_2,(.L_1 - _$_str_$_2)
_$_str_$_2:
        /*000b*/ 	.byte	0x5f, 0x5f, 0x43, 0x55, 0x44, 0x41, 0x5f, 0x50, 0x52, 0x45, 0x43, 0x5f, 0x53, 0x51, 0x52, 0x54
        /*001b*/ 	.byte	0x00
.L_1:


//--------------------- .nv.constant0.triton_poi_fused__native_batch_norm_legit_no_training__prelu_kernel_convolution_1 --------------------------
	.section	.nv.constant0.triton_poi_fused__native_batch_norm_legit_no_training__prelu_kernel_convolution_1,"a",@progbits
	.sectionflags	@""
	.align	4
.nv.constant0.triton_poi_fused__native_batch_norm_legit_no_training__prelu_kernel_convolution_1:
	.zero		596
